	.headerflags	@"EF_CUDA_TEXMODE_UNIFIED EF_CUDA_64BIT_ADDRESS EF_CUDA_ACCELERATORS EF_CUDA_SM90 EF_CUDA_VIRTUAL_SM(EF_CUDA_SM90)"
	.elftype	@"ET_EXEC"


//--------------------- .nv.info                  --------------------------
	.section	.nv.info,"",@"SHT_CUDA_INFO"
	.align	4


	//----- nvinfo : EIATTR_REGCOUNT
	.align		4
        /*0000*/ 	.byte	0x04, 0x2f
        /*0002*/ 	.short	(.L_1 - .L_0)
	.align		4
.L_0:
        /*0004*/ 	.word	index@(triton_poi_fused_relu_threshold_backward_4)
        /*0008*/ 	.word	0x0000000a


	//----- nvinfo : EIATTR_MIN_STACK_SIZE
	.align		4
.L_1:
        /*000c*/ 	.byte	0x04, 0x12
        /*000e*/ 	.short	(.L_3 - .L_2)
	.align		4
.L_2:
        /*0010*/ 	.word	index@(triton_poi_fused_relu_threshold_backward_4)
        /*0014*/ 	.word	0x00000000


	//----- nvinfo : EIATTR_FRAME_SIZE
	.align		4
.L_3:
        /*0018*/ 	.byte	0x04, 0x11
        /*001a*/ 	.short	(.L_5 - .L_4)
	.align		4
.L_4:
        /*001c*/ 	.word	index@(triton_poi_fused_relu_threshold_backward_4)
        /*0020*/ 	.word	0x00000000


	//----- nvinfo : EIATTR_MIN_STACK_SIZE
	.align		4
.L_5:
        /*0024*/ 	.byte	0x04, 0x12
        /*0026*/ 	.short	(.L_7 - .L_6)
	.align		4
.L_6:
        /*0028*/ 	.word	index@(triton_poi_fused_relu_threshold_backward_4)
        /*002c*/ 	.word	0x00000000
.L_7:


//--------------------- .nv.info.triton_poi_fused_relu_threshold_backward_4 --------------------------
	.section	.nv.info.triton_poi_fused_relu_threshold_backward_4,"",@"SHT_CUDA_INFO"
	.sectionflags	@""
	.align	4


	//----- nvinfo : EIATTR_CUDA_API_VERSION
	.align		4
        /*0000*/ 	.byte	0x04, 0x37
        /*0002*/ 	.short	(.L_9 - .L_8)
.L_8:
        /*0004*/ 	.word	0x0000007c


	//----- nvinfo : EIATTR_KPARAM_INFO
	.align		4
.L_9:
        /*0008*/ 	.byte	0x04, 0x17
        /*000a*/ 	.short	(.L_11 - .L_10)
.L_10:
        /*000c*/ 	.word	0x00000000
        /*0010*/ 	.short	0x0003
        /*0012*/ 	.short	0x0018
        /*0014*/ 	.byte	0x00, 0xf0, 0x11, 0x00


	//----- nvinfo : EIATTR_KPARAM_INFO
	.align		4
.L_11:
        /*0018*/ 	.byte	0x04, 0x17
        /*001a*/ 	.short	(.L_13 - .L_12)
.L_12:
        /*001c*/ 	.word	0x00000000
        /*0020*/ 	.short	0x0002
        /*0022*/ 	.short	0x0010
        /*0024*/ 	.byte	0x00, 0xf4, 0x21, 0x00


	//----- nvinfo : EIATTR_KPARAM_INFO
	.align		4
.L_13:
        /*0028*/ 	.byte	0x04, 0x17
        /*002a*/ 	.short	(.L_15 - .L_14)
.L_14:
        /*002c*/ 	.word	0x00000000
        /*0030*/ 	.short	0x0001
        /*0032*/ 	.short	0x0008
        /*0034*/ 	.byte	0x00, 0xf4, 0x21, 0x00


	//----- nvinfo : EIATTR_KPARAM_INFO
	.align		4
.L_15:
        /*0038*/ 	.byte	0x04, 0x17
        /*003a*/ 	.short	(.L_17 - .L_16)
.L_16:
        /*003c*/ 	.word	0x00000000
        /*0040*/ 	.short	0x0000
        /*0042*/ 	.short	0x0000
        /*0044*/ 	.byte	0x00, 0xf4, 0x21, 0x00


	//----- nvinfo : EIATTR_SPARSE_MMA_MASK
	.align		4
.L_17:
        /*0048*/ 	.byte	0x03, 0x50
        /*004a*/ 	.short	0x0000


	//----- nvinfo : EIATTR_MAXREG_COUNT
	.align		4
        /*004c*/ 	.byte	0x03, 0x1b
        /*004e*/ 	.short	0x00ff


	//----- nvinfo : EIATTR_EXIT_INSTR_OFFSETS
	.align		4
        /*0050*/ 	.byte	0x04, 0x1c
        /*0052*/ 	.short	(.L_19 - .L_18)


	//   ....[0]....
.L_18:
        /*0054*/ 	.word	0x00000190


	//   ....[1]....
        /*0058*/ 	.word	0x000001b0


	//----- nvinfo : EIATTR_REQNTID
	.align		4
.L_19:
        /*005c*/ 	.byte	0x04, 0x10
        /*005e*/ 	.short	(.L_21 - .L_20)
.L_20:
        /*0060*/ 	.word	0x00000020
        /*0064*/ 	.word	0x00000001
        /*0068*/ 	.word	0x00000001


	//----- nvinfo : EIATTR_CBANK_PARAM_SIZE
	.align		4
.L_21:
        /*006c*/ 	.byte	0x03, 0x19
        /*006e*/ 	.short	0x001c


	//----- nvinfo : EIATTR_PARAM_CBANK
	.align		4
        /*0070*/ 	.byte	0x04, 0x0a
        /*0072*/ 	.short	(.L_23 - .L_22)
	.align		4
.L_22:
        /*0074*/ 	.word	index@(.nv.constant0.triton_poi_fused_relu_threshold_backward_4)
        /*0078*/ 	.short	0x0210
        /*007a*/ 	.short	0x001c


	//----- nvinfo : EIATTR_SW_WAR
	.align		4
.L_23:
        /*007c*/ 	.byte	0x04, 0x36
        /*007e*/ 	.short	(.L_25 - .L_24)
.L_24:
        /*0080*/ 	.word	0x00000008
.L_25:


//--------------------- .nv.callgraph             --------------------------
	.section	.nv.callgraph,"",@"SHT_CUDA_CALLGRAPH"
	.align	4
	.sectionentsize	8
	.align		4
        /*0000*/ 	.word	0x00000000
	.align		4
        /*0004*/ 	.word	0xffffffff
	.align		4
        /*0008*/ 	.word	0x00000000
	.align		4
        /*000c*/ 	.word	0xfffffffe
	.align		4
        /*0010*/ 	.word	0x00000000
	.align		4
        /*0014*/ 	.word	0xfffffffd
	.align		4
        /*0018*/ 	.word	0x00000000
	.align		4
        /*001c*/ 	.word	0xfffffffc


//--------------------- .text.triton_poi_fused_relu_threshold_backward_4 --------------------------
	.section	.text.triton_poi_fused_relu_threshold_backward_4,"ax",@progbits
	.align	128
        .global         triton_poi_fused_relu_threshold_backward_4
        .type           triton_poi_fused_relu_threshold_backward_4,@function
        .size           triton_poi_fused_relu_threshold_backward_4,(.L_x_1 - triton_poi_fused_relu_threshold_backward_4)
        .other          triton_poi_fused_relu_threshold_backward_4,@"STO_CUDA_ENTRY STV_DEFAULT"
triton_poi_fused_relu_threshold_backward_4:
.text.triton_poi_fused_relu_threshold_backward_4:
[----:B------:R-:W0:Y:S02]  /*0000*/  LDC R1, c[0x0][0x28] ;  /* 0x00000a00ff017b82 */ /* 0x000e240000000800 */
[----:B------:R-:W1:Y:S01]  /*0010*/  S2R R4, SR_TID.X ;  /* 0x0000000000047919 */ /* 0x000e620000002100 */
[----:B------:R-:W2:Y:S01]  /*0020*/  LDC.64 R2, c[0x0][0x210] ;  /* 0x00008400ff027b82 */ /* 0x000ea20000000a00 */
[----:B------:R-:W-:Y:S01]  /*0030*/  ULDC.64 UR4, c[0x0][0x208] ;  /* 0x0000820000047ab9 */ /* 0x000fe20000000a00 */
[----:B------:R-:W-:Y:S01]  /*0040*/  ULDC.64 UR6, c[0x0][0x218] ;  /* 0x0000860000067ab9 */ /* 0x000fe20000000a00 */
[----:B------:R-:W3:Y:S01]  /*0050*/  S2R R7, SR_CTAID.X ;  /* 0x0000000000077919 */ /* 0x000ee20000002500 */
[----:B------:R-:W-:Y:S01]  /*0060*/  ULDC.64 UR8, c[0x0][0x220] ;  /* 0x0000880000087ab9 */ /* 0x000fe20000000a00 */
[----:B-1----:R-:W-:-:S05]  /*0070*/  LOP3.LUT R0, R4, 0xf, RZ, 0xc0, !PT ;  /* 0x0000000f04007812 */ /* 0x002fca00078ec0ff */
[----:B---3--:R-:W-:Y:S02]  /*0080*/  IMAD R7, R7, 0x10, R0 ;  /* 0x0000001007077824 */ /* 0x008fe400078e0200 */
[----:B------:R-:W-:Y:S02]  /*0090*/  IMAD.MOV.U32 R0, RZ, RZ, RZ ;  /* 0x000000ffff007224 */ /* 0x000fe400078e00ff */
[C---:B--2---:R-:W-:Y:S01]  /*00a0*/  IMAD.WIDE R2, R7.reuse, 0x4, R2 ;  /* 0x0000000407027825 */ /* 0x044fe200078e0202 */
[----:B------:R-:W-:-:S13]  /*00b0*/  ISETP.GE.AND P0, PT, R7, 0x10, PT ;  /* 0x000000100700780c */ /* 0x000fda0003f06270 */
[----:B------:R1:W2:Y:S01]  /*00c0*/  @!P0 LDG.E R0, desc[UR4][R2.64] ;  /* 0x0000000402008981 */ /* 0x0002a2000c1e1900 */
[----:B------:R-:W-:Y:S02]  /*00d0*/  LOP3.LUT P0, RZ, R4, 0x10, RZ, 0xc0, !PT ;  /* 0x0000001004ff7812 */ /* 0x000fe4000780c0ff */
[----:B------:R-:W-:Y:S02]  /*00e0*/  SHF.R.S32.HI R6, RZ, 0x1f, R7 ;  /* 0x0000001fff067819 */ /* 0x000fe40000011407 */
[----:B------:R-:W-:Y:S02]  /*00f0*/  ISETP.LT.AND P0, PT, R7, 0x10, !P0 ;  /* 0x000000100700780c */ /* 0x000fe40004701270 */
[----:B------:R-:W-:-:S04]  /*0100*/  IADD3 R4, P2, R7, UR6, RZ ;  /* 0x0000000607047c10 */ /* 0x000fc8000ff5e0ff */
[----:B------:R-:W-:Y:S02]  /*0110*/  IADD3.X R5, R6, UR7, RZ, P2, !PT ;  /* 0x0000000706057c10 */ /* 0x000fe400097fe4ff */
[----:B-1----:R-:W-:-:S04]  /*0120*/  IADD3 R2, P2, R7, UR8, RZ ;  /* 0x0000000807027c10 */ /* 0x002fc8000ff5e0ff */
[----:B------:R-:W-:Y:S02]  /*0130*/  IADD3.X R3, R6, UR9, RZ, P2, !PT ;  /* 0x0000000906037c10 */ /* 0x000fe400097fe4ff */
[----:B--2---:R-:W-:-:S04]  /*0140*/  FSETP.GEU.AND P1, PT, R0, RZ, PT ;  /* 0x000000ff0000720b */ /* 0x004fc80003f2e000 */
[----:B------:R-:W-:-:S04]  /*0150*/  FSEL R0, R0, RZ, P1 ;  /* 0x000000ff00007208 */ /* 0x000fc80000800000 */
[----:B------:R-:W-:-:S04]  /*0160*/  FSETP.GTU.AND P1, PT, R0, RZ, PT ;  /* 0x000000ff0000720b */ /* 0x000fc80003f2c000 */
[----:B------:R-:W-:-:S05]  /*0170*/  SEL R7, RZ, 0x1, P1 ;  /* 0x00000001ff077807 */ /* 0x000fca0000800000 */
[----:B------:R1:W-:Y:S01]  /*0180*/  @P0 STG.E.U8 desc[UR4][R4.64], R7 ;  /* 0x0000000704000986 */ /* 0x0003e2000c101104 */
[----:B------:R-:W-:Y:S05]  /*0190*/  @!P0 EXIT ;  /* 0x000000000000894d */ /* 0x000fea0003800000 */
[----:B------:R-:W-:Y:S01]  /*01a0*/  STG.E.U8 desc[UR4][R2.64], R7 ;  /* 0x0000000702007986 */ /* 0x000fe2000c101104 */
[----:B------:R-:W-:Y:S05]  /*01b0*/  EXIT ;  /* 0x000000000000794d */ /* 0x000fea0003800000 */
.L_x_0:
[----:B------:R-:W-:-:S00]  /*01c0*/  BRA `(.L_x_0) ;  /* 0xfffffffc00fc7947 */ /* 0x000fc0000383ffff */
[----:B------:R-:W-:-:S00]  /*01d0*/  NOP ;  /* 0x0000000000007918 */ /* 0x000fc00000000000 */
        /* <DEDUP_REMOVED lines=10> */
.L_x_1:


//--------------------- .nv.constant0.triton_poi_fused_relu_threshold_backward_4 --------------------------
	.section	.nv.constant0.triton_poi_fused_relu_threshold_backward_4,"a",@progbits
	.sectionflags	@""
	.align	4
.nv.constant0.triton_poi_fused_relu_threshold_backward_4:
	.zero		556
